//
// Generated by NVIDIA NVVM Compiler
//
// Compiler Build ID: CL-36424714
// Cuda compilation tools, release 13.0, V13.0.88
// Based on NVVM 20.0.0
//

.version 9.0
.target sm_100
.address_size 64

	// .globl	_Z15bgr_bgra_kernelPcS_PiS0_ii

.visible .entry _Z15bgr_bgra_kernelPcS_PiS0_ii(
	.param .u64 .ptr .align 1 _Z15bgr_bgra_kernelPcS_PiS0_ii_param_0,
	.param .u64 .ptr .align 1 _Z15bgr_bgra_kernelPcS_PiS0_ii_param_1,
	.param .u64 .ptr .align 1 _Z15bgr_bgra_kernelPcS_PiS0_ii_param_2,
	.param .u64 .ptr .align 1 _Z15bgr_bgra_kernelPcS_PiS0_ii_param_3,
	.param .u32 _Z15bgr_bgra_kernelPcS_PiS0_ii_param_4,
	.param .u32 _Z15bgr_bgra_kernelPcS_PiS0_ii_param_5
)
{
	.reg .pred 	%p<3>;
	.reg .b16 	%rs<5>;
	.reg .b32 	%r<17>;
	.reg .b64 	%rd<13>;

	ld.param.u64 	%rd3, [_Z15bgr_bgra_kernelPcS_PiS0_ii_param_0];
	ld.param.u64 	%rd4, [_Z15bgr_bgra_kernelPcS_PiS0_ii_param_1];
	ld.param.u32 	%r7, [_Z15bgr_bgra_kernelPcS_PiS0_ii_param_4];
	ld.param.u32 	%r8, [_Z15bgr_bgra_kernelPcS_PiS0_ii_param_5];
	mov.u32 	%r9, %ctaid.x;
	mov.u32 	%r1, %ntid.x;
	mov.u32 	%r10, %tid.x;
	mad.lo.s32 	%r16, %r9, %r1, %r10;
	mul.lo.s32 	%r3, %r8, %r7;
	setp.ge.u32 	%p1, %r16, %r3;
	@%p1 bra 	$L__BB0_3;
	cvta.to.global.u64 	%rd1, %rd4;
	mov.u32 	%r11, %nctaid.x;
	mul.lo.s32 	%r4, %r1, %r11;
	cvta.to.global.u64 	%rd2, %rd3;
$L__BB0_2:
	mul.lo.s32 	%r12, %r16, 3;
	add.s32 	%r13, %r12, 2;
	cvt.u64.u32 	%rd5, %r13;
	add.s64 	%rd6, %rd1, %rd5;
	ld.global.u8 	%rs1, [%rd6];
	shl.b32 	%r14, %r16, 2;
	cvt.u64.u32 	%rd7, %r14;
	add.s64 	%rd8, %rd2, %rd7;
	st.global.u8 	[%rd8], %rs1;
	add.s32 	%r15, %r12, 1;
	cvt.u64.u32 	%rd9, %r15;
	add.s64 	%rd10, %rd1, %rd9;
	ld.global.u8 	%rs2, [%rd10];
	st.global.u8 	[%rd8+1], %rs2;
	cvt.u64.u32 	%rd11, %r12;
	add.s64 	%rd12, %rd1, %rd11;
	ld.global.u8 	%rs3, [%rd12];
	st.global.u8 	[%rd8+2], %rs3;
	mov.b16 	%rs4, 255;
	st.global.u8 	[%rd8+3], %rs4;
	add.s32 	%r16, %r16, %r4;
	setp.lt.u32 	%p2, %r16, %r3;
	@%p2 bra 	$L__BB0_2;
$L__BB0_3:
	ret;

}


// ===== COMPILED SASS (sm_100) =====

	.target	sm_100

	.elftype	@"ET_EXEC"


//--------------------- .note.nv.tkinfo           --------------------------
	.section	.note.nv.tkinfo,"",@"SHT_NOTE"
	.sectionflags	@"SHF_NOTE_NV_TKINFO"
	.tkinfo
        /*0018*/ 	.word	0x00000002
        /*0030*/ 	.string	""
        /*0030*/ 	.string	"ptxas"
        /*0030*/ 	.string	"Cuda compilation tools, release 13.0, V13.0.88"
        /*0030*/ 	.string	"Build cuda_13.0.r13.0/compiler.36424714_0"
        /*0030*/ 	.string	"-arch sm_100 -m 64 "



//--------------------- .note.nv.cuinfo           --------------------------
	.section	.note.nv.cuinfo,"",@"SHT_NOTE"
	.sectionflags	@"SHF_NOTE_NV_CUINFO"
        /*0018*/ 	.short	0x0002
        /*001a*/ 	.short	0x0064
        /*001c*/ 	.short	0x0082
	.zero		2


//--------------------- .nv.info                  --------------------------
	.section	.nv.info,"",@"SHT_CUDA_INFO"
	.align	4


	//----- nvinfo : EIATTR_REGCOUNT
	.align		4
        /*0000*/ 	.byte	0x04, 0x2f
        /*0002*/ 	.short	(.L_1 - .L_0)
	.align		4
.L_0:
        /*0004*/ 	.word	index@(_Z15bgr_bgra_kernelPcS_PiS0_ii)
        /*0008*/ 	.word	0x0000000e


	//----- nvinfo : EIATTR_FRAME_SIZE
	.align		4
.L_1:
        /*000c*/ 	.byte	0x04, 0x11
        /*000e*/ 	.short	(.L_3 - .L_2)
	.align		4
.L_2:
        /*0010*/ 	.word	index@(_Z15bgr_bgra_kernelPcS_PiS0_ii)
        /*0014*/ 	.word	0x00000000


	//----- nvinfo : EIATTR_MIN_STACK_SIZE
	.align		4
.L_3:
        /*0018*/ 	.byte	0x04, 0x12
        /*001a*/ 	.short	(.L_5 - .L_4)
	.align		4
.L_4:
        /*001c*/ 	.word	index@(_Z15bgr_bgra_kernelPcS_PiS0_ii)
        /*0020*/ 	.word	0x00000000
.L_5:


//--------------------- .nv.compat                --------------------------
	.section	.nv.compat,"",@"SHT_CUDA_COMPAT_INFO"
	.align	4
        /*0000*/ 	.byte	0x02, 0x09, 0x00, 0x00, 0x02, 0x02, 0x01, 0x00, 0x02, 0x05, 0x05, 0x00, 0x03, 0x07, 0x01, 0x01
        /*0010*/ 	.byte	0x02, 0x03, 0x00, 0x00, 0x02, 0x06, 0x01, 0x00, 0x04, 0x0b, 0x08, 0x00, 0x09, 0x00, 0x00, 0x00
        /*0020*/ 	.byte	0x00, 0x00, 0x00, 0x00


//--------------------- .nv.info._Z15bgr_bgra_kernelPcS_PiS0_ii --------------------------
	.section	.nv.info._Z15bgr_bgra_kernelPcS_PiS0_ii,"",@"SHT_CUDA_INFO"
	.sectionflags	@""
	.align	4


	//----- nvinfo : EIATTR_CUDA_API_VERSION
	.align		4
        /*0000*/ 	.byte	0x04, 0x37
        /*0002*/ 	.short	(.L_7 - .L_6)
.L_6:
        /*0004*/ 	.word	0x00000082


	//----- nvinfo : EIATTR_KPARAM_INFO
	.align		4
.L_7:
        /*0008*/ 	.byte	0x04, 0x17
        /*000a*/ 	.short	(.L_9 - .L_8)
.L_8:
        /*000c*/ 	.word	0x00000000
        /*0010*/ 	.short	0x0005
        /*0012*/ 	.short	0x0024
        /*0014*/ 	.byte	0x00, 0xf0, 0x11, 0x00


	//----- nvinfo : EIATTR_KPARAM_INFO
	.align		4
.L_9:
        /*0018*/ 	.byte	0x04, 0x17
        /*001a*/ 	.short	(.L_11 - .L_10)
.L_10:
        /*001c*/ 	.word	0x00000000
        /*0020*/ 	.short	0x0004
        /*0022*/ 	.short	0x0020
        /*0024*/ 	.byte	0x00, 0xf0, 0x11, 0x00


	//----- nvinfo : EIATTR_KPARAM_INFO
	.align		4
.L_11:
        /*0028*/ 	.byte	0x04, 0x17
        /*002a*/ 	.short	(.L_13 - .L_12)
.L_12:
        /*002c*/ 	.word	0x00000000
        /*0030*/ 	.short	0x0003
        /*0032*/ 	.short	0x0018
        /*0034*/ 	.byte	0x00, 0xf5, 0x21, 0x00


	//----- nvinfo : EIATTR_KPARAM_INFO
	.align		4
.L_13:
        /*0038*/ 	.byte	0x04, 0x17
        /*003a*/ 	.short	(.L_15 - .L_14)
.L_14:
        /*003c*/ 	.word	0x00000000
        /*0040*/ 	.short	0x0002
        /*0042*/ 	.short	0x0010
        /*0044*/ 	.byte	0x00, 0xf5, 0x21, 0x00


	//----- nvinfo : EIATTR_KPARAM_INFO
	.align		4
.L_15:
        /*0048*/ 	.byte	0x04, 0x17
        /*004a*/ 	.short	(.L_17 - .L_16)
.L_16:
        /*004c*/ 	.word	0x00000000
        /*0050*/ 	.short	0x0001
        /*0052*/ 	.short	0x0008
        /*0054*/ 	.byte	0x00, 0xf5, 0x21, 0x00


	//----- nvinfo : EIATTR_KPARAM_INFO
	.align		4
.L_17:
        /*0058*/ 	.byte	0x04, 0x17
        /*005a*/ 	.short	(.L_19 - .L_18)
.L_18:
        /*005c*/ 	.word	0x00000000
        /*0060*/ 	.short	0x0000
        /*0062*/ 	.short	0x0000
        /*0064*/ 	.byte	0x00, 0xf5, 0x21, 0x00


	//----- nvinfo : EIATTR_SPARSE_MMA_MASK
	.align		4
.L_19:
        /*0068*/ 	.byte	0x03, 0x50
        /*006a*/ 	.short	0x0000


	//----- nvinfo : EIATTR_MAXREG_COUNT
	.align		4
        /*006c*/ 	.byte	0x03, 0x1b
        /*006e*/ 	.short	0x00ff


	//----- nvinfo : EIATTR_MERCURY_ISA_VERSION
	.align		4
        /*0070*/ 	.byte	0x03, 0x5f
        /*0072*/ 	.short	0x0101


	//----- nvinfo : EIATTR_VRC_CTA_INIT_COUNT
	.align		4
        /*0074*/ 	.byte	0x02, 0x4a
	.zero		1
	.zero		1


	//----- nvinfo : EIATTR_EXIT_INSTR_OFFSETS
	.align		4
        /*0078*/ 	.byte	0x04, 0x1c
        /*007a*/ 	.short	(.L_21 - .L_20)


	//   ....[0]....
.L_20:
        /*007c*/ 	.word	0x00000080


	//   ....[1]....
        /*0080*/ 	.word	0x00000230


	//----- nvinfo : EIATTR_CRS_STACK_SIZE
	.align		4
.L_21:
        /*0084*/ 	.byte	0x04, 0x1e
        /*0086*/ 	.short	(.L_23 - .L_22)
.L_22:
        /*0088*/ 	.word	0x00000000


	//----- nvinfo : EIATTR_CBANK_PARAM_SIZE
	.align		4
.L_23:
        /*008c*/ 	.byte	0x03, 0x19
        /*008e*/ 	.short	0x0028


	//----- nvinfo : EIATTR_PARAM_CBANK
	.align		4
        /*0090*/ 	.byte	0x04, 0x0a
        /*0092*/ 	.short	(.L_25 - .L_24)
	.align		4
.L_24:
        /*0094*/ 	.word	index@(.nv.constant0._Z15bgr_bgra_kernelPcS_PiS0_ii)
        /*0098*/ 	.short	0x0380
        /*009a*/ 	.short	0x0028


	//----- nvinfo : EIATTR_SW_WAR
	.align		4
.L_25:
        /*009c*/ 	.byte	0x04, 0x36
        /*009e*/ 	.short	(.L_27 - .L_26)
.L_26:
        /*00a0*/ 	.word	0x00000008
.L_27:


//--------------------- .nv.callgraph             --------------------------
	.section	.nv.callgraph,"",@"SHT_CUDA_CALLGRAPH"
	.align	4
	.sectionentsize	8
	.align		4
        /*0000*/ 	.word	0x00000000
	.align		4
        /*0004*/ 	.word	0xffffffff
	.align		4
        /*0008*/ 	.word	0x00000000
	.align		4
        /*000c*/ 	.word	0xfffffffe
	.align		4
        /*0010*/ 	.word	0x00000000
	.align		4
        /*0014*/ 	.word	0xfffffffd
	.align		4
        /*0018*/ 	.word	0x00000000
	.align		4
        /*001c*/ 	.word	0xfffffffc


//--------------------- .text._Z15bgr_bgra_kernelPcS_PiS0_ii --------------------------
	.section	.text._Z15bgr_bgra_kernelPcS_PiS0_ii,"ax",@progbits
	.align	128
        .global         _Z15bgr_bgra_kernelPcS_PiS0_ii
        .type           _Z15bgr_bgra_kernelPcS_PiS0_ii,@function
        .size           _Z15bgr_bgra_kernelPcS_PiS0_ii,(.L_x_2 - _Z15bgr_bgra_kernelPcS_PiS0_ii)
        .other          _Z15bgr_bgra_kernelPcS_PiS0_ii,@"STO_CUDA_ENTRY STV_DEFAULT"
_Z15bgr_bgra_kernelPcS_PiS0_ii:
.text._Z15bgr_bgra_kernelPcS_PiS0_ii:
[----:B------:R-:W-:Y:S01]  /*0000*/  LDC R1, c[0x0][0x37c] ;  /* 0x0000df00ff017b82 */ /* 0x000fe20000000800 */
[----:B------:R-:W0:Y:S07]  /*0010*/  S2R R0, SR_TID.X ;  /* 0x0000000000007919 */ /* 0x000e2e0000002100 */
[----:B------:R-:W0:Y:S01]  /*0020*/  S2UR UR6, SR_CTAID.X ;  /* 0x00000000000679c3 */ /* 0x000e220000002500 */
[----:B------:R-:W1:Y:S07]  /*0030*/  LDCU.64 UR4, c[0x0][0x3a0] ;  /* 0x00007400ff0477ac */ /* 0x000e6e0008000a00 */
[----:B------:R-:W0:Y:S01]  /*0040*/  LDC R11, c[0x0][0x360] ;  /* 0x0000d800ff0b7b82 */ /* 0x000e220000000800 */
[----:B-1----:R-:W-:Y:S01]  /*0050*/  UIMAD UR4, UR5, UR4, URZ ;  /* 0x00000004050472a4 */ /* 0x002fe2000f8e02ff */
[----:B0-----:R-:W-:-:S05]  /*0060*/  IMAD R0, R11, UR6, R0 ;  /* 0x000000060b007c24 */ /* 0x001fca000f8e0200 */
[----:B------:R-:W-:-:S13]  /*0070*/  ISETP.GE.U32.AND P0, PT, R0, UR4, PT ;  /* 0x0000000400007c0c */ /* 0x000fda000bf06070 */
[----:B------:R-:W-:Y:S05]  /*0080*/  @P0 EXIT ;  /* 0x000000000000094d */ /* 0x000fea0003800000 */
[----:B------:R-:W0:Y:S01]  /*0090*/  LDCU UR5, c[0x0][0x370] ;  /* 0x00006e00ff0577ac */ /* 0x000e220008000800 */
[----:B------:R-:W1:Y:S01]  /*00a0*/  LDCU.64 UR6, c[0x0][0x358] ;  /* 0x00006b00ff0677ac */ /* 0x000e620008000a00 */
[----:B------:R-:W2:Y:S01]  /*00b0*/  LDCU.128 UR8, c[0x0][0x380] ;  /* 0x00007000ff0877ac */ /* 0x000ea20008000c00 */
[----:B0-----:R-:W-:-:S07]  /*00c0*/  IMAD R11, R11, UR5, RZ ;  /* 0x000000050b0b7c24 */ /* 0x001fce000f8e02ff */
.L_x_0:
[----:B------:R-:W-:-:S04]  /*00d0*/  IMAD R8, R0, 0x3, RZ ;  /* 0x0000000300087824 */ /* 0x000fc800078e02ff */
[----:B0-----:R-:W-:-:S05]  /*00e0*/  VIADD R4, R8, 0x2 ;  /* 0x0000000208047836 */ /* 0x001fca0000000000 */
[----:B--2---:R-:W-:-:S05]  /*00f0*/  IADD3 R4, P0, PT, R4, UR10, RZ ;  /* 0x0000000a04047c10 */ /* 0x004fca000ff1e0ff */
[----:B------:R-:W-:-:S06]  /*0100*/  IMAD.X R5, RZ, RZ, UR11, P0 ;  /* 0x0000000bff057e24 */ /* 0x000fcc00080e06ff */
[----:B-1----:R-:W2:Y:S01]  /*0110*/  LDG.E.U8 R5, desc[UR6][R4.64] ;  /* 0x0000000604057981 */ /* 0x002ea2000c1e1100 */
[----:B------:R-:W-:Y:S02]  /*0120*/  IADD3 R6, PT, PT, R8, 0x1, RZ ;  /* 0x0000000108067810 */ /* 0x000fe40007ffe0ff */
[----:B------:R-:W-:Y:S02]  /*0130*/  LEA R2, P0, R0, UR8, 0x2 ;  /* 0x0000000800027c11 */ /* 0x000fe4000f8010ff */
[----:B------:R-:W-:-:S03]  /*0140*/  IADD3 R6, P1, PT, R6, UR10, RZ ;  /* 0x0000000a06067c10 */ /* 0x000fc6000ff3e0ff */
[----:B------:R-:W-:Y:S01]  /*0150*/  IMAD.X R3, RZ, RZ, UR9, P0 ;  /* 0x00000009ff037e24 */ /* 0x000fe200080e06ff */
[----:B------:R-:W-:-:S04]  /*0160*/  IADD3.X R7, PT, PT, RZ, UR11, RZ, P1, !PT ;  /* 0x0000000bff077c10 */ /* 0x000fc80008ffe4ff */
[----:B--2---:R0:W-:Y:S04]  /*0170*/  STG.E.U8 desc[UR6][R2.64], R5 ;  /* 0x0000000502007986 */ /* 0x0041e8000c101106 */
[----:B------:R-:W2:Y:S01]  /*0180*/  LDG.E.U8 R7, desc[UR6][R6.64] ;  /* 0x0000000606077981 */ /* 0x000ea2000c1e1100 */
[----:B------:R-:W-:-:S05]  /*0190*/  IADD3 R8, P0, PT, R8, UR10, RZ ;  /* 0x0000000a08087c10 */ /* 0x000fca000ff1e0ff */
[----:B------:R-:W-:Y:S01]  /*01a0*/  IMAD.X R9, RZ, RZ, UR11, P0 ;  /* 0x0000000bff097e24 */ /* 0x000fe200080e06ff */
[----:B--2---:R0:W-:Y:S05]  /*01b0*/  STG.E.U8 desc[UR6][R2.64+0x1], R7 ;  /* 0x0000010702007986 */ /* 0x0041ea000c101106 */
[----:B------:R-:W2:Y:S01]  /*01c0*/  LDG.E.U8 R9, desc[UR6][R8.64] ;  /* 0x0000000608097981 */ /* 0x000ea2000c1e1100 */
[----:B------:R-:W-:Y:S02]  /*01d0*/  HFMA2 R4, -RZ, RZ, 0, 1.5199184417724609375e-05 ;  /* 0x000000ffff047431 */ /* 0x000fe400000001ff */
[----:B------:R-:W-:-:S05]  /*01e0*/  IMAD.IADD R0, R11, 0x1, R0 ;  /* 0x000000010b007824 */ /* 0x000fca00078e0200 */
[----:B------:R-:W-:Y:S01]  /*01f0*/  ISETP.GE.U32.AND P0, PT, R0, UR4, PT ;  /* 0x0000000400007c0c */ /* 0x000fe2000bf06070 */
[----:B------:R0:W-:Y:S04]  /*0200*/  STG.E.U8 desc[UR6][R2.64+0x3], R4 ;  /* 0x0000030402007986 */ /* 0x0001e8000c101106 */
[----:B--2---:R0:W-:Y:S08]  /*0210*/  STG.E.U8 desc[UR6][R2.64+0x2], R9 ;  /* 0x0000020902007986 */ /* 0x0041f0000c101106 */
[----:B------:R-:W-:Y:S05]  /*0220*/  @!P0 BRA `(.L_x_0) ;  /* 0xfffffffc00a88947 */ /* 0x000fea000383ffff */
[----:B------:R-:W-:Y:S05]  /*0230*/  EXIT ;  /* 0x000000000000794d */ /* 0x000fea0003800000 */
.L_x_1:
[----:B------:R-:W-:-:S00]  /*0240*/  BRA `(.L_x_1) ;  /* 0xfffffffc00fc7947 */ /* 0x000fc0000383ffff */
[----:B------:R-:W-:-:S00]  /*0250*/  NOP ;  /* 0x0000000000007918 */ /* 0x000fc00000000000 */
        /* <DEDUP_REMOVED lines=10> */
.L_x_2:


//--------------------- .nv.shared.reserved.0     --------------------------
	.section	.nv.shared.reserved.0,"aw",@nobits
	.weak		__nv_reservedSMEM_offset_0_alias
	.size		__nv_reservedSMEM_offset_0_alias, 0, 64
	.other		__nv_reservedSMEM_offset_0_alias,@"STO_CUDA_RESERVED_SHARED STV_DEFAULT"
__nv_reservedSMEM_offset_0_alias:
	.zero		0
	.zero		64


//--------------------- .nv.constant0._Z15bgr_bgra_kernelPcS_PiS0_ii --------------------------
	.section	.nv.constant0._Z15bgr_bgra_kernelPcS_PiS0_ii,"a",@progbits
	.sectionflags	@""
	.align	4
.nv.constant0._Z15bgr_bgra_kernelPcS_PiS0_ii:
	.zero		936


//--------------------- SYMBOLS --------------------------

	.type		.nv.reservedSmem.offset0,@object
	.size		.nv.reservedSmem.offset0,0x4
